//
// Generated by NVIDIA NVVM Compiler
//
// Compiler Build ID: CL-36424714
// Cuda compilation tools, release 13.0, V13.0.88
// Based on NVVM 20.0.0
//

.version 9.0
.target sm_100
.address_size 64

	// .globl	_Z12vecAddKernelPfS_S_i

.visible .entry _Z12vecAddKernelPfS_S_i(
	.param .u64 .ptr .align 1 _Z12vecAddKernelPfS_S_i_param_0,
	.param .u64 .ptr .align 1 _Z12vecAddKernelPfS_S_i_param_1,
	.param .u64 .ptr .align 1 _Z12vecAddKernelPfS_S_i_param_2,
	.param .u32 _Z12vecAddKernelPfS_S_i_param_3
)
{
	.reg .pred 	%p<3>;
	.reg .b32 	%r<7>;
	.reg .b32 	%f<7>;
	.reg .b64 	%rd<15>;

	ld.param.u64 	%rd4, [_Z12vecAddKernelPfS_S_i_param_0];
	ld.param.u64 	%rd5, [_Z12vecAddKernelPfS_S_i_param_1];
	ld.param.u64 	%rd6, [_Z12vecAddKernelPfS_S_i_param_2];
	ld.param.u32 	%r2, [_Z12vecAddKernelPfS_S_i_param_3];
	cvta.to.global.u64 	%rd1, %rd6;
	cvta.to.global.u64 	%rd2, %rd5;
	cvta.to.global.u64 	%rd3, %rd4;
	mov.u32 	%r3, %tid.x;
	mov.u32 	%r4, %ntid.x;
	mov.u32 	%r5, %ctaid.x;
	mad.lo.s32 	%r1, %r4, %r5, %r3;
	setp.ge.s32 	%p1, %r1, %r2;
	@%p1 bra 	$L__BB0_4;
	and.b32  	%r6, %r1, 1;
	setp.eq.b32 	%p2, %r6, 1;
	@%p2 bra 	$L__BB0_3;
	mul.wide.s32 	%rd11, %r1, 4;
	add.s64 	%rd12, %rd3, %rd11;
	ld.global.f32 	%f4, [%rd12];
	add.s64 	%rd13, %rd2, %rd11;
	ld.global.f32 	%f5, [%rd13];
	add.f32 	%f6, %f4, %f5;
	add.s64 	%rd14, %rd1, %rd11;
	st.global.f32 	[%rd14], %f6;
	bra.uni 	$L__BB0_4;
$L__BB0_3:
	mul.wide.s32 	%rd7, %r1, 4;
	add.s64 	%rd8, %rd3, %rd7;
	ld.global.f32 	%f1, [%rd8];
	add.s64 	%rd9, %rd2, %rd7;
	ld.global.f32 	%f2, [%rd9];
	sub.f32 	%f3, %f1, %f2;
	add.s64 	%rd10, %rd1, %rd7;
	st.global.f32 	[%rd10], %f3;
$L__BB0_4:
	ret;

}
	// .globl	_Z19optimalVecAddKernelPfS_S_i
.visible .entry _Z19optimalVecAddKernelPfS_S_i(
	.param .u64 .ptr .align 1 _Z19optimalVecAddKernelPfS_S_i_param_0,
	.param .u64 .ptr .align 1 _Z19optimalVecAddKernelPfS_S_i_param_1,
	.param .u64 .ptr .align 1 _Z19optimalVecAddKernelPfS_S_i_param_2,
	.param .u32 _Z19optimalVecAddKernelPfS_S_i_param_3
)
{
	.reg .pred 	%p<3>;
	.reg .b32 	%r<11>;
	.reg .b32 	%f<7>;
	.reg .b64 	%rd<15>;

	ld.param.u64 	%rd4, [_Z19optimalVecAddKernelPfS_S_i_param_0];
	ld.param.u64 	%rd5, [_Z19optimalVecAddKernelPfS_S_i_param_1];
	ld.param.u64 	%rd6, [_Z19optimalVecAddKernelPfS_S_i_param_2];
	ld.param.u32 	%r2, [_Z19optimalVecAddKernelPfS_S_i_param_3];
	cvta.to.global.u64 	%rd1, %rd6;
	cvta.to.global.u64 	%rd2, %rd5;
	cvta.to.global.u64 	%rd3, %rd4;
	mov.u32 	%r3, %tid.x;
	mov.u32 	%r4, %ntid.x;
	mov.u32 	%r5, %ctaid.x;
	mad.lo.s32 	%r1, %r4, %r5, %r3;
	setp.ge.s32 	%p1, %r1, %r2;
	@%p1 bra 	$L__BB1_4;
	shr.s32 	%r6, %r2, 1;
	setp.ge.s32 	%p2, %r1, %r6;
	@%p2 bra 	$L__BB1_3;
	shl.b32 	%r10, %r1, 1;
	mul.wide.s32 	%rd11, %r10, 4;
	add.s64 	%rd12, %rd3, %rd11;
	ld.global.f32 	%f4, [%rd12];
	add.s64 	%rd13, %rd2, %rd11;
	ld.global.f32 	%f5, [%rd13];
	add.f32 	%f6, %f4, %f5;
	add.s64 	%rd14, %rd1, %rd11;
	st.global.f32 	[%rd14], %f6;
	bra.uni 	$L__BB1_4;
$L__BB1_3:
	shl.b32 	%r7, %r1, 1;
	sub.s32 	%r8, %r7, %r2;
	add.s32 	%r9, %r8, 1;
	mul.wide.s32 	%rd7, %r9, 4;
	add.s64 	%rd8, %rd3, %rd7;
	ld.global.f32 	%f1, [%rd8];
	add.s64 	%rd9, %rd2, %rd7;
	ld.global.f32 	%f2, [%rd9];
	sub.f32 	%f3, %f1, %f2;
	add.s64 	%rd10, %rd1, %rd7;
	st.global.f32 	[%rd10], %f3;
$L__BB1_4:
	ret;

}


// ===== COMPILED SASS (sm_100) =====

	.target	sm_100

	.elftype	@"ET_EXEC"


//--------------------- .note.nv.tkinfo           --------------------------
	.section	.note.nv.tkinfo,"",@"SHT_NOTE"
	.sectionflags	@"SHF_NOTE_NV_TKINFO"
	.tkinfo
        /*0018*/ 	.word	0x00000002
        /*0030*/ 	.string	""
        /*0030*/ 	.string	"ptxas"
        /*0030*/ 	.string	"Cuda compilation tools, release 13.0, V13.0.88"
        /*0030*/ 	.string	"Build cuda_13.0.r13.0/compiler.36424714_0"
        /*0030*/ 	.string	"-arch sm_100 -m 64 "



//--------------------- .note.nv.cuinfo           --------------------------
	.section	.note.nv.cuinfo,"",@"SHT_NOTE"
	.sectionflags	@"SHF_NOTE_NV_CUINFO"
        /*0018*/ 	.short	0x0002
        /*001a*/ 	.short	0x0064
        /*001c*/ 	.short	0x0082
	.zero		2


//--------------------- .nv.info                  --------------------------
	.section	.nv.info,"",@"SHT_CUDA_INFO"
	.align	4


	//----- nvinfo : EIATTR_REGCOUNT
	.align		4
        /*0000*/ 	.byte	0x04, 0x2f
        /*0002*/ 	.short	(.L_1 - .L_0)
	.align		4
.L_0:
        /*0004*/ 	.word	index@(_Z12vecAddKernelPfS_S_i)
        /*0008*/ 	.word	0x0000000c


	//----- nvinfo : EIATTR_FRAME_SIZE
	.align		4
.L_1:
        /*000c*/ 	.byte	0x04, 0x11
        /*000e*/ 	.short	(.L_3 - .L_2)
	.align		4
.L_2:
        /*0010*/ 	.word	index@(_Z12vecAddKernelPfS_S_i)
        /*0014*/ 	.word	0x00000000


	//----- nvinfo : EIATTR_REGCOUNT
	.align		4
.L_3:
        /*0018*/ 	.byte	0x04, 0x2f
        /*001a*/ 	.short	(.L_5 - .L_4)
	.align		4
.L_4:
        /*001c*/ 	.word	index@(_Z19optimalVecAddKernelPfS_S_i)
        /*0020*/ 	.word	0x0000000c


	//----- nvinfo : EIATTR_FRAME_SIZE
	.align		4
.L_5:
        /*0024*/ 	.byte	0x04, 0x11
        /*0026*/ 	.short	(.L_7 - .L_6)
	.align		4
.L_6:
        /*0028*/ 	.word	index@(_Z19optimalVecAddKernelPfS_S_i)
        /*002c*/ 	.word	0x00000000


	//----- nvinfo : EIATTR_MIN_STACK_SIZE
	.align		4
.L_7:
        /*0030*/ 	.byte	0x04, 0x12
        /*0032*/ 	.short	(.L_9 - .L_8)
	.align		4
.L_8:
        /*0034*/ 	.word	index@(_Z19optimalVecAddKernelPfS_S_i)
        /*0038*/ 	.word	0x00000000


	//----- nvinfo : EIATTR_MIN_STACK_SIZE
	.align		4
.L_9:
        /*003c*/ 	.byte	0x04, 0x12
        /*003e*/ 	.short	(.L_11 - .L_10)
	.align		4
.L_10:
        /*0040*/ 	.word	index@(_Z12vecAddKernelPfS_S_i)
        /*0044*/ 	.word	0x00000000
.L_11:


//--------------------- .nv.compat                --------------------------
	.section	.nv.compat,"",@"SHT_CUDA_COMPAT_INFO"
	.align	4
        /*0000*/ 	.byte	0x02, 0x09, 0x00, 0x00, 0x02, 0x02, 0x01, 0x00, 0x02, 0x05, 0x05, 0x00, 0x03, 0x07, 0x01, 0x01
        /*0010*/ 	.byte	0x02, 0x03, 0x00, 0x00, 0x02, 0x06, 0x01, 0x00, 0x04, 0x0b, 0x08, 0x00, 0x09, 0x00, 0x00, 0x00
        /*0020*/ 	.byte	0x00, 0x00, 0x00, 0x00


//--------------------- .nv.info._Z19optimalVecAddKernelPfS_S_i --------------------------
	.section	.nv.info._Z19optimalVecAddKernelPfS_S_i,"",@"SHT_CUDA_INFO"
	.sectionflags	@""
	.align	4


	//----- nvinfo : EIATTR_CUDA_API_VERSION
	.align		4
        /*0000*/ 	.byte	0x04, 0x37
        /*0002*/ 	.short	(.L_13 - .L_12)
.L_12:
        /*0004*/ 	.word	0x00000082


	//----- nvinfo : EIATTR_KPARAM_INFO
	.align		4
.L_13:
        /*0008*/ 	.byte	0x04, 0x17
        /*000a*/ 	.short	(.L_15 - .L_14)
.L_14:
        /*000c*/ 	.word	0x00000000
        /*0010*/ 	.short	0x0003
        /*0012*/ 	.short	0x0018
        /*0014*/ 	.byte	0x00, 0xf0, 0x11, 0x00


	//----- nvinfo : EIATTR_KPARAM_INFO
	.align		4
.L_15:
        /*0018*/ 	.byte	0x04, 0x17
        /*001a*/ 	.short	(.L_17 - .L_16)
.L_16:
        /*001c*/ 	.word	0x00000000
        /*0020*/ 	.short	0x0002
        /*0022*/ 	.short	0x0010
        /*0024*/ 	.byte	0x00, 0xf5, 0x21, 0x00


	//----- nvinfo : EIATTR_KPARAM_INFO
	.align		4
.L_17:
        /*0028*/ 	.byte	0x04, 0x17
        /*002a*/ 	.short	(.L_19 - .L_18)
.L_18:
        /*002c*/ 	.word	0x00000000
        /*0030*/ 	.short	0x0001
        /*0032*/ 	.short	0x0008
        /*0034*/ 	.byte	0x00, 0xf5, 0x21, 0x00


	//----- nvinfo : EIATTR_KPARAM_INFO
	.align		4
.L_19:
        /*0038*/ 	.byte	0x04, 0x17
        /*003a*/ 	.short	(.L_21 - .L_20)
.L_20:
        /*003c*/ 	.word	0x00000000
        /*0040*/ 	.short	0x0000
        /*0042*/ 	.short	0x0000
        /*0044*/ 	.byte	0x00, 0xf5, 0x21, 0x00


	//----- nvinfo : EIATTR_SPARSE_MMA_MASK
	.align		4
.L_21:
        /*0048*/ 	.byte	0x03, 0x50
        /*004a*/ 	.short	0x0000


	//----- nvinfo : EIATTR_MAXREG_COUNT
	.align		4
        /*004c*/ 	.byte	0x03, 0x1b
        /*004e*/ 	.short	0x00ff


	//----- nvinfo : EIATTR_MERCURY_ISA_VERSION
	.align		4
        /*0050*/ 	.byte	0x03, 0x5f
        /*0052*/ 	.short	0x0101


	//----- nvinfo : EIATTR_VRC_CTA_INIT_COUNT
	.align		4
        /*0054*/ 	.byte	0x02, 0x4a
	.zero		1
	.zero		1


	//----- nvinfo : EIATTR_EXIT_INSTR_OFFSETS
	.align		4
        /*0058*/ 	.byte	0x04, 0x1c
        /*005a*/ 	.short	(.L_23 - .L_22)


	//   ....[0]....
.L_22:
        /*005c*/ 	.word	0x00000070


	//   ....[1]....
        /*0060*/ 	.word	0x00000170


	//   ....[2]....
        /*0064*/ 	.word	0x00000240


	//----- nvinfo : EIATTR_CRS_STACK_SIZE
	.align		4
.L_23:
        /*0068*/ 	.byte	0x04, 0x1e
        /*006a*/ 	.short	(.L_25 - .L_24)
.L_24:
        /*006c*/ 	.word	0x00000000


	//----- nvinfo : EIATTR_CBANK_PARAM_SIZE
	.align		4
.L_25:
        /*0070*/ 	.byte	0x03, 0x19
        /*0072*/ 	.short	0x001c


	//----- nvinfo : EIATTR_PARAM_CBANK
	.align		4
        /*0074*/ 	.byte	0x04, 0x0a
        /*0076*/ 	.short	(.L_27 - .L_26)
	.align		4
.L_26:
        /*0078*/ 	.word	index@(.nv.constant0._Z19optimalVecAddKernelPfS_S_i)
        /*007c*/ 	.short	0x0380
        /*007e*/ 	.short	0x001c


	//----- nvinfo : EIATTR_SW_WAR
	.align		4
.L_27:
        /*0080*/ 	.byte	0x04, 0x36
        /*0082*/ 	.short	(.L_29 - .L_28)
.L_28:
        /*0084*/ 	.word	0x00000008
.L_29:


//--------------------- .nv.info._Z12vecAddKernelPfS_S_i --------------------------
	.section	.nv.info._Z12vecAddKernelPfS_S_i,"",@"SHT_CUDA_INFO"
	.sectionflags	@""
	.align	4


	//----- nvinfo : EIATTR_CUDA_API_VERSION
	.align		4
        /*0000*/ 	.byte	0x04, 0x37
        /*0002*/ 	.short	(.L_31 - .L_30)
.L_30:
        /*0004*/ 	.word	0x00000082


	//----- nvinfo : EIATTR_KPARAM_INFO
	.align		4
.L_31:
        /*0008*/ 	.byte	0x04, 0x17
        /*000a*/ 	.short	(.L_33 - .L_32)
.L_32:
        /*000c*/ 	.word	0x00000000
        /*0010*/ 	.short	0x0003
        /*0012*/ 	.short	0x0018
        /*0014*/ 	.byte	0x00, 0xf0, 0x11, 0x00


	//----- nvinfo : EIATTR_KPARAM_INFO
	.align		4
.L_33:
        /*0018*/ 	.byte	0x04, 0x17
        /*001a*/ 	.short	(.L_35 - .L_34)
.L_34:
        /*001c*/ 	.word	0x00000000
        /*0020*/ 	.short	0x0002
        /*0022*/ 	.short	0x0010
        /*0024*/ 	.byte	0x00, 0xf5, 0x21, 0x00


	//----- nvinfo : EIATTR_KPARAM_INFO
	.align		4
.L_35:
        /*0028*/ 	.byte	0x04, 0x17
        /*002a*/ 	.short	(.L_37 - .L_36)
.L_36:
        /*002c*/ 	.word	0x00000000
        /*0030*/ 	.short	0x0001
        /*0032*/ 	.short	0x0008
        /*0034*/ 	.byte	0x00, 0xf5, 0x21, 0x00


	//----- nvinfo : EIATTR_KPARAM_INFO
	.align		4
.L_37:
        /*0038*/ 	.byte	0x04, 0x17
        /*003a*/ 	.short	(.L_39 - .L_38)
.L_38:
        /*003c*/ 	.word	0x00000000
        /*0040*/ 	.short	0x0000
        /*0042*/ 	.short	0x0000
        /*0044*/ 	.byte	0x00, 0xf5, 0x21, 0x00


	//----- nvinfo : EIATTR_SPARSE_MMA_MASK
	.align		4
.L_39:
        /*0048*/ 	.byte	0x03, 0x50
        /*004a*/ 	.short	0x0000


	//----- nvinfo : EIATTR_MAXREG_COUNT
	.align		4
        /*004c*/ 	.byte	0x03, 0x1b
        /*004e*/ 	.short	0x00ff


	//----- nvinfo : EIATTR_MERCURY_ISA_VERSION
	.align		4
        /*0050*/ 	.byte	0x03, 0x5f
        /*0052*/ 	.short	0x0101


	//----- nvinfo : EIATTR_VRC_CTA_INIT_COUNT
	.align		4
        /*0054*/ 	.byte	0x02, 0x4a
	.zero		1
	.zero		1


	//----- nvinfo : EIATTR_EXIT_INSTR_OFFSETS
	.align		4
        /*0058*/ 	.byte	0x04, 0x1c
        /*005a*/ 	.short	(.L_41 - .L_40)


	//   ....[0]....
.L_40:
        /*005c*/ 	.word	0x00000070


	//   ....[1]....
        /*0060*/ 	.word	0x00000160


	//   ....[2]....
        /*0064*/ 	.word	0x00000210


	//----- nvinfo : EIATTR_CRS_STACK_SIZE
	.align		4
.L_41:
        /*0068*/ 	.byte	0x04, 0x1e
        /*006a*/ 	.short	(.L_43 - .L_42)
.L_42:
        /*006c*/ 	.word	0x00000000


	//----- nvinfo : EIATTR_CBANK_PARAM_SIZE
	.align		4
.L_43:
        /*0070*/ 	.byte	0x03, 0x19
        /*0072*/ 	.short	0x001c


	//----- nvinfo : EIATTR_PARAM_CBANK
	.align		4
        /*0074*/ 	.byte	0x04, 0x0a
        /*0076*/ 	.short	(.L_45 - .L_44)
	.align		4
.L_44:
        /*0078*/ 	.word	index@(.nv.constant0._Z12vecAddKernelPfS_S_i)
        /*007c*/ 	.short	0x0380
        /*007e*/ 	.short	0x001c


	//----- nvinfo : EIATTR_SW_WAR
	.align		4
.L_45:
        /*0080*/ 	.byte	0x04, 0x36
        /*0082*/ 	.short	(.L_47 - .L_46)
.L_46:
        /*0084*/ 	.word	0x00000008
.L_47:


//--------------------- .nv.callgraph             --------------------------
	.section	.nv.callgraph,"",@"SHT_CUDA_CALLGRAPH"
	.align	4
	.sectionentsize	8
	.align		4
        /*0000*/ 	.word	0x00000000
	.align		4
        /*0004*/ 	.word	0xffffffff
	.align		4
        /*0008*/ 	.word	0x00000000
	.align		4
        /*000c*/ 	.word	0xfffffffe
	.align		4
        /*0010*/ 	.word	0x00000000
	.align		4
        /*0014*/ 	.word	0xfffffffd
	.align		4
        /*0018*/ 	.word	0x00000000
	.align		4
        /*001c*/ 	.word	0xfffffffc


//--------------------- .text._Z19optimalVecAddKernelPfS_S_i --------------------------
	.section	.text._Z19optimalVecAddKernelPfS_S_i,"ax",@progbits
	.align	128
        .global         _Z19optimalVecAddKernelPfS_S_i
        .type           _Z19optimalVecAddKernelPfS_S_i,@function
        .size           _Z19optimalVecAddKernelPfS_S_i,(.L_x_4 - _Z19optimalVecAddKernelPfS_S_i)
        .other          _Z19optimalVecAddKernelPfS_S_i,@"STO_CUDA_ENTRY STV_DEFAULT"
_Z19optimalVecAddKernelPfS_S_i:
.text._Z19optimalVecAddKernelPfS_S_i:
[----:B------:R-:W-:Y:S01]  /*0000*/  LDC R1, c[0x0][0x37c] ;  /* 0x0000df00ff017b82 */ /* 0x000fe20000000800 */
[----:B------:R-:W0:Y:S01]  /*0010*/  S2R R0, SR_TID.X ;  /* 0x0000000000007919 */ /* 0x000e220000002100 */
[----:B------:R-:W0:Y:S01]  /*0020*/  LDCU UR4, c[0x0][0x360] ;  /* 0x00006c00ff0477ac */ /* 0x000e220008000800 */
[----:B------:R-:W0:Y:S01]  /*0030*/  S2R R3, SR_CTAID.X ;  /* 0x0000000000037919 */ /* 0x000e220000002500 */
[----:B------:R-:W1:Y:S01]  /*0040*/  LDCU UR6, c[0x0][0x398] ;  /* 0x00007300ff0677ac */ /* 0x000e620008000800 */
[----:B0-----:R-:W-:-:S05]  /*0050*/  IMAD R0, R3, UR4, R0 ;  /* 0x0000000403007c24 */ /* 0x001fca000f8e0200 */
[----:B-1----:R-:W-:-:S13]  /*0060*/  ISETP.GE.AND P0, PT, R0, UR6, PT ;  /* 0x0000000600007c0c */ /* 0x002fda000bf06270 */
[----:B------:R-:W-:Y:S05]  /*0070*/  @P0 EXIT ;  /* 0x000000000000094d */ /* 0x000fea0003800000 */
[----:B------:R-:W-:-:S06]  /*0080*/  USHF.R.S32.HI UR4, URZ, 0x1, UR6 ;  /* 0x00000001ff047899 */ /* 0x000fcc0008011406 */
[----:B------:R-:W-:-:S05]  /*0090*/  ISETP.GE.AND P0, PT, R0, UR4, PT ;  /* 0x0000000400007c0c */ /* 0x000fca000bf06270 */
[----:B------:R-:W0:Y:S08]  /*00a0*/  LDCU.64 UR4, c[0x0][0x358] ;  /* 0x00006b00ff0477ac */ /* 0x000e300008000a00 */
[----:B------:R-:W-:Y:S05]  /*00b0*/  @P0 BRA `(.L_x_0) ;  /* 0x0000000000300947 */ /* 0x000fea0003800000 */
[----:B------:R-:W1:Y:S01]  /*00c0*/  LDC.64 R2, c[0x0][0x380] ;  /* 0x0000e000ff027b82 */ /* 0x000e620000000a00 */
[----:B------:R-:W-:-:S07]  /*00d0*/  SHF.L.U32 R9, R0, 0x1, RZ ;  /* 0x0000000100097819 */ /* 0x000fce00000006ff */
[----:B------:R-:W2:Y:S08]  /*00e0*/  LDC.64 R4, c[0x0][0x388] ;  /* 0x0000e200ff047b82 */ /* 0x000eb00000000a00 */
[----:B------:R-:W3:Y:S01]  /*00f0*/  LDC.64 R6, c[0x0][0x390] ;  /* 0x0000e400ff067b82 */ /* 0x000ee20000000a00 */
[----:B-1----:R-:W-:-:S06]  /*0100*/  IMAD.WIDE R2, R9, 0x4, R2 ;  /* 0x0000000409027825 */ /* 0x002fcc00078e0202 */
[----:B0-----:R-:W4:Y:S01]  /*0110*/  LDG.E R2, desc[UR4][R2.64] ;  /* 0x0000000402027981 */ /* 0x001f22000c1e1900 */
[----:B--2---:R-:W-:-:S06]  /*0120*/  IMAD.WIDE R4, R9, 0x4, R4 ;  /* 0x0000000409047825 */ /* 0x004fcc00078e0204 */
[----:B------:R-:W4:Y:S01]  /*0130*/  LDG.E R5, desc[UR4][R4.64] ;  /* 0x0000000404057981 */ /* 0x000f22000c1e1900 */
[----:B---3--:R-:W-:-:S04]  /*0140*/  IMAD.WIDE R6, R9, 0x4, R6 ;  /* 0x0000000409067825 */ /* 0x008fc800078e0206 */
[----:B----4-:R-:W-:-:S05]  /*0150*/  FADD R9, R2, R5 ;  /* 0x0000000502097221 */ /* 0x010fca0000000000 */
[----:B------:R-:W-:Y:S01]  /*0160*/  STG.E desc[UR4][R6.64], R9 ;  /* 0x0000000906007986 */ /* 0x000fe2000c101904 */
[----:B------:R-:W-:Y:S05]  /*0170*/  EXIT ;  /* 0x000000000000794d */ /* 0x000fea0003800000 */
.L_x_0:
[----:B------:R-:W1:Y:S01]  /*0180*/  LDC.64 R2, c[0x0][0x380] ;  /* 0x0000e000ff027b82 */ /* 0x000e620000000a00 */
[----:B------:R-:W-:-:S04]  /*0190*/  LEA R0, R0, -UR6, 0x1 ;  /* 0x8000000600007c11 */ /* 0x000fc8000f8e08ff */
[----:B------:R-:W-:-:S03]  /*01a0*/  IADD3 R9, PT, PT, R0, 0x1, RZ ;  /* 0x0000000100097810 */ /* 0x000fc60007ffe0ff */
[----:B------:R-:W2:Y:S08]  /*01b0*/  LDC.64 R4, c[0x0][0x388] ;  /* 0x0000e200ff047b82 */ /* 0x000eb00000000a00 */
[----:B------:R-:W3:Y:S01]  /*01c0*/  LDC.64 R6, c[0x0][0x390] ;  /* 0x0000e400ff067b82 */ /* 0x000ee20000000a00 */
[----:B-1----:R-:W-:-:S06]  /*01d0*/  IMAD.WIDE R2, R9, 0x4, R2 ;  /* 0x0000000409027825 */ /* 0x002fcc00078e0202 */
[----:B0-----:R-:W4:Y:S01]  /*01e0*/  LDG.E R2, desc[UR4][R2.64] ;  /* 0x0000000402027981 */ /* 0x001f22000c1e1900 */
[----:B--2---:R-:W-:-:S06]  /*01f0*/  IMAD.WIDE R4, R9, 0x4, R4 ;  /* 0x0000000409047825 */ /* 0x004fcc00078e0204 */
[----:B------:R-:W4:Y:S01]  /*0200*/  LDG.E R5, desc[UR4][R4.64] ;  /* 0x0000000404057981 */ /* 0x000f22000c1e1900 */
[----:B---3--:R-:W-:-:S04]  /*0210*/  IMAD.WIDE R6, R9, 0x4, R6 ;  /* 0x0000000409067825 */ /* 0x008fc800078e0206 */
[----:B----4-:R-:W-:-:S05]  /*0220*/  FADD R9, R2, -R5 ;  /* 0x8000000502097221 */ /* 0x010fca0000000000 */
[----:B------:R-:W-:Y:S01]  /*0230*/  STG.E desc[UR4][R6.64], R9 ;  /* 0x0000000906007986 */ /* 0x000fe2000c101904 */
[----:B------:R-:W-:Y:S05]  /*0240*/  EXIT ;  /* 0x000000000000794d */ /* 0x000fea0003800000 */
.L_x_1:
[----:B------:R-:W-:-:S00]  /*0250*/  BRA `(.L_x_1) ;  /* 0xfffffffc00fc7947 */ /* 0x000fc0000383ffff */
[----:B------:R-:W-:-:S00]  /*0260*/  NOP ;  /* 0x0000000000007918 */ /* 0x000fc00000000000 */
        /* <DEDUP_REMOVED lines=9> */
.L_x_4:


//--------------------- .text._Z12vecAddKernelPfS_S_i --------------------------
	.section	.text._Z12vecAddKernelPfS_S_i,"ax",@progbits
	.align	128
        .global         _Z12vecAddKernelPfS_S_i
        .type           _Z12vecAddKernelPfS_S_i,@function
        .size           _Z12vecAddKernelPfS_S_i,(.L_x_5 - _Z12vecAddKernelPfS_S_i)
        .other          _Z12vecAddKernelPfS_S_i,@"STO_CUDA_ENTRY STV_DEFAULT"
_Z12vecAddKernelPfS_S_i:
.text._Z12vecAddKernelPfS_S_i:
        /* <DEDUP_REMOVED lines=8> */
[----:B------:R-:W-:Y:S01]  /*0080*/  LOP3.LUT R0, R9, 0x1, RZ, 0xc0, !PT ;  /* 0x0000000109007812 */ /* 0x000fe200078ec0ff */
[----:B------:R-:W0:Y:S03]  /*0090*/  LDCU.64 UR4, c[0x0][0x358] ;  /* 0x00006b00ff0477ac */ /* 0x000e260008000a00 */
[----:B------:R-:W-:-:S13]  /*00a0*/  ISETP.NE.U32.AND P0, PT, R0, 0x1, PT ;  /* 0x000000010000780c */ /* 0x000fda0003f05070 */
[----:B------:R-:W-:Y:S05]  /*00b0*/  @!P0 BRA `(.L_x_2) ;  /* 0x00000000002c8947 */ /* 0x000fea0003800000 */
[----:B------:R-:W1:Y:S08]  /*00c0*/  LDC.64 R2, c[0x0][0x380] ;  /* 0x0000e000ff027b82 */ /* 0x000e700000000a00 */
        /* <DEDUP_REMOVED lines=10> */
.L_x_2:
        /* <DEDUP_REMOVED lines=11> */
.L_x_3:
        /* <DEDUP_REMOVED lines=14> */
.L_x_5:


//--------------------- .nv.shared.reserved.0     --------------------------
	.section	.nv.shared.reserved.0,"aw",@nobits
	.weak		__nv_reservedSMEM_offset_0_alias
	.size		__nv_reservedSMEM_offset_0_alias, 0, 64
	.other		__nv_reservedSMEM_offset_0_alias,@"STO_CUDA_RESERVED_SHARED STV_DEFAULT"
__nv_reservedSMEM_offset_0_alias:
	.zero		0
	.zero		64


//--------------------- .nv.constant0._Z19optimalVecAddKernelPfS_S_i --------------------------
	.section	.nv.constant0._Z19optimalVecAddKernelPfS_S_i,"a",@progbits
	.sectionflags	@""
	.align	4
.nv.constant0._Z19optimalVecAddKernelPfS_S_i:
	.zero		924


//--------------------- .nv.constant0._Z12vecAddKernelPfS_S_i --------------------------
	.section	.nv.constant0._Z12vecAddKernelPfS_S_i,"a",@progbits
	.sectionflags	@""
	.align	4
.nv.constant0._Z12vecAddKernelPfS_S_i:
	.zero		924


//--------------------- SYMBOLS --------------------------

	.type		.nv.reservedSmem.offset0,@object
	.size		.nv.reservedSmem.offset0,0x4
